//
// Generated by NVIDIA NVVM Compiler
//
// Compiler Build ID: CL-36424714
// Cuda compilation tools, release 13.0, V13.0.88
// Based on NVVM 20.0.0
//

.version 9.0
.target sm_100
.address_size 64

	// .globl	_Z20kernel_sorted_by_keyPiS_i
// _ZZ20kernel_sorted_by_keyPiS_iE12temp_storage has been demoted
.global .align 1 .b8 _ZN34_INTERNAL_e623e4a2_4_k_cu_8eeb9c274cuda3std3__45__cpo5beginE[1];
.global .align 1 .b8 _ZN34_INTERNAL_e623e4a2_4_k_cu_8eeb9c274cuda3std3__45__cpo3endE[1];
.global .align 1 .b8 _ZN34_INTERNAL_e623e4a2_4_k_cu_8eeb9c274cuda3std3__45__cpo6cbeginE[1];
.global .align 1 .b8 _ZN34_INTERNAL_e623e4a2_4_k_cu_8eeb9c274cuda3std3__45__cpo4cendE[1];
.global .align 1 .b8 _ZN34_INTERNAL_e623e4a2_4_k_cu_8eeb9c274cuda3std3__45__cpo6rbeginE[1];
.global .align 1 .b8 _ZN34_INTERNAL_e623e4a2_4_k_cu_8eeb9c274cuda3std3__45__cpo4rendE[1];
.global .align 1 .b8 _ZN34_INTERNAL_e623e4a2_4_k_cu_8eeb9c274cuda3std3__45__cpo7crbeginE[1];
.global .align 1 .b8 _ZN34_INTERNAL_e623e4a2_4_k_cu_8eeb9c274cuda3std3__45__cpo5crendE[1];
.global .align 1 .b8 _ZN34_INTERNAL_e623e4a2_4_k_cu_8eeb9c274cuda3std3__436_GLOBAL__N__e623e4a2_4_k_cu_8eeb9c276ignoreE[1];
.global .align 1 .b8 _ZN34_INTERNAL_e623e4a2_4_k_cu_8eeb9c274cuda3std3__419piecewise_constructE[1];
.global .align 1 .b8 _ZN34_INTERNAL_e623e4a2_4_k_cu_8eeb9c274cuda3std3__48in_placeE[1];
.global .align 1 .b8 _ZN34_INTERNAL_e623e4a2_4_k_cu_8eeb9c274cuda3std3__420unreachable_sentinelE[1];
.global .align 1 .b8 _ZN34_INTERNAL_e623e4a2_4_k_cu_8eeb9c274cuda3std6ranges3__45__cpo4swapE[1];
.global .align 1 .b8 _ZN34_INTERNAL_e623e4a2_4_k_cu_8eeb9c274cuda3std6ranges3__45__cpo9iter_moveE[1];
.global .align 1 .b8 _ZN34_INTERNAL_e623e4a2_4_k_cu_8eeb9c274cuda3std6ranges3__45__cpo5beginE[1];
.global .align 1 .b8 _ZN34_INTERNAL_e623e4a2_4_k_cu_8eeb9c274cuda3std6ranges3__45__cpo3endE[1];
.global .align 1 .b8 _ZN34_INTERNAL_e623e4a2_4_k_cu_8eeb9c274cuda3std6ranges3__45__cpo6cbeginE[1];
.global .align 1 .b8 _ZN34_INTERNAL_e623e4a2_4_k_cu_8eeb9c274cuda3std6ranges3__45__cpo4cendE[1];
.global .align 1 .b8 _ZN34_INTERNAL_e623e4a2_4_k_cu_8eeb9c274cuda3std6ranges3__45__cpo7advanceE[1];
.global .align 1 .b8 _ZN34_INTERNAL_e623e4a2_4_k_cu_8eeb9c274cuda3std6ranges3__45__cpo9iter_swapE[1];
.global .align 1 .b8 _ZN34_INTERNAL_e623e4a2_4_k_cu_8eeb9c274cuda3std6ranges3__45__cpo4nextE[1];
.global .align 1 .b8 _ZN34_INTERNAL_e623e4a2_4_k_cu_8eeb9c274cuda3std6ranges3__45__cpo4prevE[1];
.global .align 1 .b8 _ZN34_INTERNAL_e623e4a2_4_k_cu_8eeb9c274cuda3std6ranges3__45__cpo4dataE[1];
.global .align 1 .b8 _ZN34_INTERNAL_e623e4a2_4_k_cu_8eeb9c274cuda3std6ranges3__45__cpo5cdataE[1];
.global .align 1 .b8 _ZN34_INTERNAL_e623e4a2_4_k_cu_8eeb9c274cuda3std6ranges3__45__cpo4sizeE[1];
.global .align 1 .b8 _ZN34_INTERNAL_e623e4a2_4_k_cu_8eeb9c274cuda3std6ranges3__45__cpo5ssizeE[1];
.global .align 1 .b8 _ZN34_INTERNAL_e623e4a2_4_k_cu_8eeb9c274cuda3std6ranges3__45__cpo8distanceE[1];
.global .align 1 .b8 _ZN34_INTERNAL_e623e4a2_4_k_cu_8eeb9c276thrust24THRUST_300001_SM_1000_NS6system6detail10sequential3seqE[1];

.visible .entry _Z20kernel_sorted_by_keyPiS_i(
	.param .u64 .ptr .align 1 _Z20kernel_sorted_by_keyPiS_i_param_0,
	.param .u64 .ptr .align 1 _Z20kernel_sorted_by_keyPiS_i_param_1,
	.param .u32 _Z20kernel_sorted_by_keyPiS_i_param_2
)
{
	.reg .pred 	%p<5>;
	.reg .b16 	%rs<9>;
	.reg .b32 	%r<193>;
	.reg .b64 	%rd<12>;
	// demoted variable
	.shared .align 16 .b8 _ZZ20kernel_sorted_by_keyPiS_iE12temp_storage[1184];
	ld.param.u64 	%rd3, [_Z20kernel_sorted_by_keyPiS_i_param_0];
	ld.param.u64 	%rd2, [_Z20kernel_sorted_by_keyPiS_i_param_1];
	cvta.to.global.u64 	%rd4, %rd3;
	cvta.to.global.u64 	%rd5, %rd2;
	mov.u32 	%r50, %tid.x;
	shl.b32 	%r51, %r50, 2;
	mul.wide.u32 	%rd6, %r51, 4;
	add.s64 	%rd1, %rd4, %rd6;
	ld.global.u32 	%r52, [%rd1];
	ld.global.u32 	%r53, [%rd1+4];
	ld.global.u32 	%r54, [%rd1+8];
	ld.global.u32 	%r55, [%rd1+12];
	add.s64 	%rd7, %rd5, %rd6;
	ld.global.u32 	%r190, [%rd7];
	ld.global.u32 	%r189, [%rd7+4];
	ld.global.u32 	%r188, [%rd7+8];
	ld.global.u32 	%r187, [%rd7+12];
	xor.b32  	%r186, %r52, -2147483648;
	xor.b32  	%r185, %r53, -2147483648;
	xor.b32  	%r184, %r54, -2147483648;
	xor.b32  	%r183, %r55, -2147483648;
	mov.b32 	%r191, 0;
	mov.b32 	%r48, 4;
	// begin inline asm
	bmsk.clamp.b32 %r46, %r191, %r48;
	// end inline asm
$L__BB0_1:
	mov.u32 	%r99, %tid.x;
	shl.b32 	%r100, %r99, 4;
	mov.u32 	%r101, _ZZ20kernel_sorted_by_keyPiS_iE12temp_storage;
	add.s32 	%r102, %r101, %r100;
	mad.lo.s32 	%r103, %r99, -12, %r102;
	mov.b32 	%r96, 0;
	st.shared.u32 	[%r103], %r96;
	st.shared.u32 	[%r103+128], %r96;
	st.shared.u32 	[%r103+256], %r96;
	st.shared.u32 	[%r103+384], %r96;
	st.shared.u32 	[%r103+512], %r96;
	st.shared.u32 	[%r103+640], %r96;
	st.shared.u32 	[%r103+768], %r96;
	st.shared.u32 	[%r103+896], %r96;
	st.shared.u32 	[%r103+1024], %r96;
	// begin inline asm
	shr.b32 %r56, %r186, %r191;
	// end inline asm
	and.b32  	%r104, %r46, %r56;
	shl.b32 	%r105, %r104, 7;
	and.b32  	%r106, %r105, 896;
	add.s32 	%r107, %r103, %r106;
	shr.u32 	%r108, %r104, 2;
	and.b32  	%r109, %r108, 1073741822;
	add.s32 	%r19, %r107, %r109;
	ld.shared.u16 	%rs1, [%r19];
	add.s16 	%rs5, %rs1, 1;
	st.shared.u16 	[%r19], %rs5;
	// begin inline asm
	shr.b32 %r59, %r185, %r191;
	// end inline asm
	and.b32  	%r110, %r46, %r59;
	shl.b32 	%r111, %r110, 7;
	and.b32  	%r112, %r111, 896;
	add.s32 	%r113, %r103, %r112;
	shr.u32 	%r114, %r110, 2;
	and.b32  	%r115, %r114, 1073741822;
	add.s32 	%r20, %r113, %r115;
	ld.shared.u16 	%rs2, [%r20];
	add.s16 	%rs6, %rs2, 1;
	st.shared.u16 	[%r20], %rs6;
	// begin inline asm
	shr.b32 %r62, %r184, %r191;
	// end inline asm
	and.b32  	%r116, %r46, %r62;
	shl.b32 	%r117, %r116, 7;
	and.b32  	%r118, %r117, 896;
	add.s32 	%r119, %r103, %r118;
	shr.u32 	%r120, %r116, 2;
	and.b32  	%r121, %r120, 1073741822;
	add.s32 	%r21, %r119, %r121;
	ld.shared.u16 	%rs3, [%r21];
	add.s16 	%rs7, %rs3, 1;
	st.shared.u16 	[%r21], %rs7;
	// begin inline asm
	shr.b32 %r65, %r183, %r191;
	// end inline asm
	and.b32  	%r122, %r46, %r65;
	shl.b32 	%r123, %r122, 7;
	and.b32  	%r124, %r123, 896;
	add.s32 	%r125, %r103, %r124;
	shr.u32 	%r126, %r122, 2;
	and.b32  	%r127, %r126, 1073741822;
	add.s32 	%r22, %r125, %r127;
	ld.shared.u16 	%rs4, [%r22];
	add.s16 	%rs8, %rs4, 1;
	st.shared.u16 	[%r22], %rs8;
	bar.sync 	0;
	shl.b32 	%r128, %r99, 5;
	add.s32 	%r129, %r103, %r128;
	ld.shared.u32 	%r23, [%r129];
	ld.shared.u32 	%r130, [%r129+4];
	ld.shared.u32 	%r131, [%r129+8];
	ld.shared.u32 	%r132, [%r129+12];
	ld.shared.u32 	%r133, [%r129+16];
	ld.shared.u32 	%r134, [%r129+20];
	ld.shared.u32 	%r135, [%r129+24];
	ld.shared.u32 	%r136, [%r129+28];
	ld.shared.u32 	%r137, [%r129+32];
	add.s32 	%r24, %r130, %r23;
	add.s32 	%r25, %r131, %r24;
	add.s32 	%r26, %r132, %r25;
	add.s32 	%r27, %r133, %r26;
	add.s32 	%r28, %r134, %r27;
	add.s32 	%r29, %r135, %r28;
	add.s32 	%r30, %r136, %r29;
	add.s32 	%r73, %r137, %r30;
	// begin inline asm
	mov.u32 %r68, %laneid;
	// end inline asm
	mov.b32 	%r71, 1;
	mov.b32 	%r98, -1;
	// begin inline asm
	{  .reg .u32 r0;  .reg .pred p;  shfl.sync.up.b32 r0|p, %r73, %r71, %r96, %r98;  @p add.u32 r0, r0, %r73;  mov.u32 %r69, r0;}
	// end inline asm
	mov.b32 	%r77, 2;
	// begin inline asm
	{  .reg .u32 r0;  .reg .pred p;  shfl.sync.up.b32 r0|p, %r69, %r77, %r96, %r98;  @p add.u32 r0, r0, %r69;  mov.u32 %r75, r0;}
	// end inline asm
	mov.b32 	%r83, 4;
	// begin inline asm
	{  .reg .u32 r0;  .reg .pred p;  shfl.sync.up.b32 r0|p, %r75, %r83, %r96, %r98;  @p add.u32 r0, r0, %r75;  mov.u32 %r81, r0;}
	// end inline asm
	mov.b32 	%r89, 8;
	// begin inline asm
	{  .reg .u32 r0;  .reg .pred p;  shfl.sync.up.b32 r0|p, %r81, %r89, %r96, %r98;  @p add.u32 r0, r0, %r81;  mov.u32 %r87, r0;}
	// end inline asm
	mov.b32 	%r95, 16;
	// begin inline asm
	{  .reg .u32 r0;  .reg .pred p;  shfl.sync.up.b32 r0|p, %r87, %r95, %r96, %r98;  @p add.u32 r0, r0, %r87;  mov.u32 %r93, r0;}
	// end inline asm
	setp.ne.s32 	%p1, %r68, 31;
	@%p1 bra 	$L__BB0_3;
	st.shared.u32 	[_ZZ20kernel_sorted_by_keyPiS_iE12temp_storage+1152], %r93;
$L__BB0_3:
	bar.sync 	0;
	setp.ne.s32 	%p2, %r68, 0;
	sub.s32 	%r192, %r93, %r73;
	@%p2 bra 	$L__BB0_5;
	ld.shared.u32 	%r138, [_ZZ20kernel_sorted_by_keyPiS_iE12temp_storage+1152];
	shl.b32 	%r192, %r138, 16;
	st.shared.u32 	[_ZZ20kernel_sorted_by_keyPiS_iE12temp_storage+1160], %r192;
$L__BB0_5:
	mov.u32 	%r139, %tid.x;
	setp.eq.s32 	%p3, %r139, 0;
	bar.sync 	0;
	mov.u32 	%r140, _ZZ20kernel_sorted_by_keyPiS_iE12temp_storage;
	ld.shared.u32 	%r141, [_ZZ20kernel_sorted_by_keyPiS_iE12temp_storage+1160];
	selp.b32 	%r142, 0, %r141, %p3;
	add.s32 	%r143, %r192, %r142;
	add.s32 	%r144, %r23, %r143;
	add.s32 	%r145, %r24, %r143;
	add.s32 	%r146, %r25, %r143;
	add.s32 	%r147, %r26, %r143;
	add.s32 	%r148, %r27, %r143;
	add.s32 	%r149, %r28, %r143;
	add.s32 	%r150, %r29, %r143;
	add.s32 	%r151, %r30, %r143;
	shl.b32 	%r152, %r139, 5;
	shl.b32 	%r153, %r139, 4;
	add.s32 	%r154, %r140, %r153;
	mad.lo.s32 	%r155, %r139, -12, %r154;
	add.s32 	%r156, %r155, %r152;
	st.shared.u32 	[%r156], %r143;
	st.shared.u32 	[%r156+4], %r144;
	st.shared.u32 	[%r156+8], %r145;
	st.shared.u32 	[%r156+12], %r146;
	st.shared.u32 	[%r156+16], %r147;
	st.shared.u32 	[%r156+20], %r148;
	st.shared.u32 	[%r156+24], %r149;
	st.shared.u32 	[%r156+28], %r150;
	st.shared.u32 	[%r156+32], %r151;
	bar.sync 	0;
	cvt.u32.u16 	%r157, %rs1;
	ld.shared.u16 	%r158, [%r19];
	add.s32 	%r159, %r158, %r157;
	cvt.u32.u16 	%r160, %rs2;
	ld.shared.u16 	%r161, [%r20];
	add.s32 	%r162, %r161, %r160;
	cvt.u32.u16 	%r163, %rs3;
	ld.shared.u16 	%r164, [%r21];
	add.s32 	%r165, %r164, %r163;
	cvt.u32.u16 	%r166, %rs4;
	ld.shared.u16 	%r167, [%r22];
	add.s32 	%r168, %r167, %r166;
	bar.sync 	0;
	shl.b32 	%r169, %r159, 2;
	add.s32 	%r170, %r140, %r169;
	st.shared.u32 	[%r170], %r186;
	shl.b32 	%r171, %r162, 2;
	add.s32 	%r172, %r140, %r171;
	st.shared.u32 	[%r172], %r185;
	shl.b32 	%r173, %r165, 2;
	add.s32 	%r174, %r140, %r173;
	st.shared.u32 	[%r174], %r184;
	shl.b32 	%r175, %r168, 2;
	add.s32 	%r176, %r140, %r175;
	st.shared.u32 	[%r176], %r183;
	bar.sync 	0;
	ld.shared.v4.u32 	{%r186, %r185, %r184, %r183}, [%r154];
	bar.sync 	0;
	st.shared.u32 	[%r170], %r190;
	st.shared.u32 	[%r172], %r189;
	st.shared.u32 	[%r174], %r188;
	st.shared.u32 	[%r176], %r187;
	bar.sync 	0;
	ld.shared.v4.u32 	{%r190, %r189, %r188, %r187}, [%r154];
	setp.gt.u32 	%p4, %r191, 27;
	@%p4 bra 	$L__BB0_7;
	add.s32 	%r191, %r191, 4;
	bar.sync 	0;
	bra.uni 	$L__BB0_1;
$L__BB0_7:
	ld.param.u64 	%rd11, [_Z20kernel_sorted_by_keyPiS_i_param_1];
	xor.b32  	%r177, %r186, -2147483648;
	xor.b32  	%r178, %r185, -2147483648;
	xor.b32  	%r179, %r184, -2147483648;
	xor.b32  	%r180, %r183, -2147483648;
	st.global.u32 	[%rd1], %r177;
	st.global.u32 	[%rd1+4], %r178;
	st.global.u32 	[%rd1+8], %r179;
	st.global.u32 	[%rd1+12], %r180;
	cvta.to.global.u64 	%rd8, %rd11;
	shl.b32 	%r182, %r139, 2;
	mul.wide.u32 	%rd9, %r182, 4;
	add.s64 	%rd10, %rd8, %rd9;
	st.global.u32 	[%rd10], %r190;
	st.global.u32 	[%rd10+4], %r189;
	st.global.u32 	[%rd10+8], %r188;
	st.global.u32 	[%rd10+12], %r187;
	ret;

}


// ===== COMPILED SASS (sm_100) =====

	.target	sm_100

	.elftype	@"ET_EXEC"


//--------------------- .note.nv.tkinfo           --------------------------
	.section	.note.nv.tkinfo,"",@"SHT_NOTE"
	.sectionflags	@"SHF_NOTE_NV_TKINFO"
	.tkinfo
        /*0018*/ 	.word	0x00000002
        /*0030*/ 	.string	""
        /*0030*/ 	.string	"ptxas"
        /*0030*/ 	.string	"Cuda compilation tools, release 13.0, V13.0.88"
        /*0030*/ 	.string	"Build cuda_13.0.r13.0/compiler.36424714_0"
        /*0030*/ 	.string	"-arch sm_100 -m 64 "



//--------------------- .note.nv.cuinfo           --------------------------
	.section	.note.nv.cuinfo,"",@"SHT_NOTE"
	.sectionflags	@"SHF_NOTE_NV_CUINFO"
        /*0018*/ 	.short	0x0002
        /*001a*/ 	.short	0x0064
        /*001c*/ 	.short	0x0082
	.zero		2


//--------------------- .nv.info                  --------------------------
	.section	.nv.info,"",@"SHT_CUDA_INFO"
	.align	4


	//----- nvinfo : EIATTR_REGCOUNT
	.align		4
        /*0000*/ 	.byte	0x04, 0x2f
        /*0002*/ 	.short	(.L_29 - .L_28)
	.align		4
.L_28:
        /*0004*/ 	.word	index@(_Z20kernel_sorted_by_keyPiS_i)
        /*0008*/ 	.word	0x00000028


	//----- nvinfo : EIATTR_FRAME_SIZE
	.align		4
.L_29:
        /*000c*/ 	.byte	0x04, 0x11
        /*000e*/ 	.short	(.L_31 - .L_30)
	.align		4
.L_30:
        /*0010*/ 	.word	index@(_Z20kernel_sorted_by_keyPiS_i)
        /*0014*/ 	.word	0x00000000


	//----- nvinfo : EIATTR_MIN_STACK_SIZE
	.align		4
.L_31:
        /*0018*/ 	.byte	0x04, 0x12
        /*001a*/ 	.short	(.L_33 - .L_32)
	.align		4
.L_32:
        /*001c*/ 	.word	index@(_Z20kernel_sorted_by_keyPiS_i)
        /*0020*/ 	.word	0x00000000
.L_33:


//--------------------- .nv.compat                --------------------------
	.section	.nv.compat,"",@"SHT_CUDA_COMPAT_INFO"
	.align	4
        /*0000*/ 	.byte	0x02, 0x09, 0x00, 0x00, 0x02, 0x02, 0x01, 0x00, 0x02, 0x05, 0x05, 0x00, 0x03, 0x07, 0x01, 0x01
        /*0010*/ 	.byte	0x02, 0x03, 0x00, 0x00, 0x02, 0x06, 0x01, 0x00, 0x04, 0x0b, 0x08, 0x00, 0x09, 0x00, 0x00, 0x00
        /*0020*/ 	.byte	0x00, 0x00, 0x00, 0x00


//--------------------- .nv.info._Z20kernel_sorted_by_keyPiS_i --------------------------
	.section	.nv.info._Z20kernel_sorted_by_keyPiS_i,"",@"SHT_CUDA_INFO"
	.sectionflags	@""
	.align	4


	//----- nvinfo : EIATTR_CUDA_API_VERSION
	.align		4
        /*0000*/ 	.byte	0x04, 0x37
        /*0002*/ 	.short	(.L_35 - .L_34)
.L_34:
        /*0004*/ 	.word	0x00000082


	//----- nvinfo : EIATTR_KPARAM_INFO
	.align		4
.L_35:
        /*0008*/ 	.byte	0x04, 0x17
        /*000a*/ 	.short	(.L_37 - .L_36)
.L_36:
        /*000c*/ 	.word	0x00000000
        /*0010*/ 	.short	0x0002
        /*0012*/ 	.short	0x0010
        /*0014*/ 	.byte	0x00, 0xf0, 0x11, 0x00


	//----- nvinfo : EIATTR_KPARAM_INFO
	.align		4
.L_37:
        /*0018*/ 	.byte	0x04, 0x17
        /*001a*/ 	.short	(.L_39 - .L_38)
.L_38:
        /*001c*/ 	.word	0x00000000
        /*0020*/ 	.short	0x0001
        /*0022*/ 	.short	0x0008
        /*0024*/ 	.byte	0x00, 0xf5, 0x21, 0x00


	//----- nvinfo : EIATTR_KPARAM_INFO
	.align		4
.L_39:
        /*0028*/ 	.byte	0x04, 0x17
        /*002a*/ 	.short	(.L_41 - .L_40)
.L_40:
        /*002c*/ 	.word	0x00000000
        /*0030*/ 	.short	0x0000
        /*0032*/ 	.short	0x0000
        /*0034*/ 	.byte	0x00, 0xf5, 0x21, 0x00


	//----- nvinfo : EIATTR_SPARSE_MMA_MASK
	.align		4
.L_41:
        /*0038*/ 	.byte	0x03, 0x50
        /*003a*/ 	.short	0x0000


	//----- nvinfo : EIATTR_MAXREG_COUNT
	.align		4
        /*003c*/ 	.byte	0x03, 0x1b
        /*003e*/ 	.short	0x00ff


	//----- nvinfo : EIATTR_NUM_BARRIERS
	.align		4
        /*0040*/ 	.byte	0x02, 0x4c
        /*0042*/ 	.byte	0x01
	.zero		1


	//----- nvinfo : EIATTR_MERCURY_ISA_VERSION
	.align		4
        /*0044*/ 	.byte	0x03, 0x5f
        /*0046*/ 	.short	0x0101


	//----- nvinfo : EIATTR_COOP_GROUP_MASK_REGIDS
	.align		4
        /*0048*/ 	.byte	0x04, 0x29
        /*004a*/ 	.short	(.L_43 - .L_42)


	//   ....[0]....
.L_42:
        /*004c*/ 	.word	0xffffffff


	//   ....[1]....
        /*0050*/ 	.word	0xffffffff


	//   ....[2]....
        /*0054*/ 	.word	0xffffffff


	//   ....[3]....
        /*0058*/ 	.word	0xffffffff


	//   ....[4]....
        /*005c*/ 	.word	0xffffffff


	//----- nvinfo : EIATTR_COOP_GROUP_INSTR_OFFSETS
	.align		4
.L_43:
        /*0060*/ 	.byte	0x04, 0x28
        /*0062*/ 	.short	(.L_45 - .L_44)


	//   ....[0]....
.L_44:
        /*0064*/ 	.word	0x00000630


	//   ....[1]....
        /*0068*/ 	.word	0x00000650


	//   ....[2]....
        /*006c*/ 	.word	0x00000670


	//   ....[3]....
        /*0070*/ 	.word	0x000006a0


	//   ....[4]....
        /*0074*/ 	.word	0x000006e0


	//----- nvinfo : EIATTR_VRC_CTA_INIT_COUNT
	.align		4
.L_45:
        /*0078*/ 	.byte	0x02, 0x4a
	.zero		1
	.zero		1


	//----- nvinfo : EIATTR_EXIT_INSTR_OFFSETS
	.align		4
        /*007c*/ 	.byte	0x04, 0x1c
        /*007e*/ 	.short	(.L_47 - .L_46)


	//   ....[0]....
.L_46:
        /*0080*/ 	.word	0x00000c00


	//----- nvinfo : EIATTR_CBANK_PARAM_SIZE
	.align		4
.L_47:
        /*0084*/ 	.byte	0x03, 0x19
        /*0086*/ 	.short	0x0014


	//----- nvinfo : EIATTR_PARAM_CBANK
	.align		4
        /*0088*/ 	.byte	0x04, 0x0a
        /*008a*/ 	.short	(.L_49 - .L_48)
	.align		4
.L_48:
        /*008c*/ 	.word	index@(.nv.constant0._Z20kernel_sorted_by_keyPiS_i)
        /*0090*/ 	.short	0x0380
        /*0092*/ 	.short	0x0014


	//----- nvinfo : EIATTR_SW_WAR
	.align		4
.L_49:
        /*0094*/ 	.byte	0x04, 0x36
        /*0096*/ 	.short	(.L_51 - .L_50)
.L_50:
        /*0098*/ 	.word	0x00000008
.L_51:


//--------------------- .nv.callgraph             --------------------------
	.section	.nv.callgraph,"",@"SHT_CUDA_CALLGRAPH"
	.align	4
	.sectionentsize	8
	.align		4
        /*0000*/ 	.word	0x00000000
	.align		4
        /*0004*/ 	.word	0xffffffff
	.align		4
        /*0008*/ 	.word	0x00000000
	.align		4
        /*000c*/ 	.word	0xfffffffe
	.align		4
        /*0010*/ 	.word	0x00000000
	.align		4
        /*0014*/ 	.word	0xfffffffd
	.align		4
        /*0018*/ 	.word	0x00000000
	.align		4
        /*001c*/ 	.word	0xfffffffc


//--------------------- .nv.constant4             --------------------------
	.section	.nv.constant4,"a",@progbits
	.align	8
	.align		8
.nv.constant4:
        /*0000*/ 	.dword	_ZN34_INTERNAL_e623e4a2_4_k_cu_8eeb9c274cuda3std3__45__cpo5beginE
	.align		8
        /*0008*/ 	.dword	_ZN34_INTERNAL_e623e4a2_4_k_cu_8eeb9c274cuda3std3__45__cpo3endE
	.align		8
        /*0010*/ 	.dword	_ZN34_INTERNAL_e623e4a2_4_k_cu_8eeb9c274cuda3std3__45__cpo6cbeginE
	.align		8
        /*0018*/ 	.dword	_ZN34_INTERNAL_e623e4a2_4_k_cu_8eeb9c274cuda3std3__45__cpo4cendE
	.align		8
        /*0020*/ 	.dword	_ZN34_INTERNAL_e623e4a2_4_k_cu_8eeb9c274cuda3std3__45__cpo6rbeginE
	.align		8
        /*0028*/ 	.dword	_ZN34_INTERNAL_e623e4a2_4_k_cu_8eeb9c274cuda3std3__45__cpo4rendE
	.align		8
        /*0030*/ 	.dword	_ZN34_INTERNAL_e623e4a2_4_k_cu_8eeb9c274cuda3std3__45__cpo7crbeginE
	.align		8
        /*0038*/ 	.dword	_ZN34_INTERNAL_e623e4a2_4_k_cu_8eeb9c274cuda3std3__45__cpo5crendE
	.align		8
        /*0040*/ 	.dword	_ZN34_INTERNAL_e623e4a2_4_k_cu_8eeb9c274cuda3std3__436_GLOBAL__N__e623e4a2_4_k_cu_8eeb9c276ignoreE
	.align		8
        /*0048*/ 	.dword	_ZN34_INTERNAL_e623e4a2_4_k_cu_8eeb9c274cuda3std3__419piecewise_constructE
	.align		8
        /*0050*/ 	.dword	_ZN34_INTERNAL_e623e4a2_4_k_cu_8eeb9c274cuda3std3__48in_placeE
	.align		8
        /*0058*/ 	.dword	_ZN34_INTERNAL_e623e4a2_4_k_cu_8eeb9c274cuda3std3__420unreachable_sentinelE
	.align		8
        /*0060*/ 	.dword	_ZN34_INTERNAL_e623e4a2_4_k_cu_8eeb9c274cuda3std6ranges3__45__cpo4swapE
	.align		8
        /*0068*/ 	.dword	_ZN34_INTERNAL_e623e4a2_4_k_cu_8eeb9c274cuda3std6ranges3__45__cpo9iter_moveE
	.align		8
        /*0070*/ 	.dword	_ZN34_INTERNAL_e623e4a2_4_k_cu_8eeb9c274cuda3std6ranges3__45__cpo5beginE
	.align		8
        /*0078*/ 	.dword	_ZN34_INTERNAL_e623e4a2_4_k_cu_8eeb9c274cuda3std6ranges3__45__cpo3endE
	.align		8
        /*0080*/ 	.dword	_ZN34_INTERNAL_e623e4a2_4_k_cu_8eeb9c274cuda3std6ranges3__45__cpo6cbeginE
	.align		8
        /*0088*/ 	.dword	_ZN34_INTERNAL_e623e4a2_4_k_cu_8eeb9c274cuda3std6ranges3__45__cpo4cendE
	.align		8
        /*0090*/ 	.dword	_ZN34_INTERNAL_e623e4a2_4_k_cu_8eeb9c274cuda3std6ranges3__45__cpo7advanceE
	.align		8
        /*0098*/ 	.dword	_ZN34_INTERNAL_e623e4a2_4_k_cu_8eeb9c274cuda3std6ranges3__45__cpo9iter_swapE
	.align		8
        /*00a0*/ 	.dword	_ZN34_INTERNAL_e623e4a2_4_k_cu_8eeb9c274cuda3std6ranges3__45__cpo4nextE
	.align		8
        /*00a8*/ 	.dword	_ZN34_INTERNAL_e623e4a2_4_k_cu_8eeb9c274cuda3std6ranges3__45__cpo4prevE
	.align		8
        /*00b0*/ 	.dword	_ZN34_INTERNAL_e623e4a2_4_k_cu_8eeb9c274cuda3std6ranges3__45__cpo4dataE
	.align		8
        /*00b8*/ 	.dword	_ZN34_INTERNAL_e623e4a2_4_k_cu_8eeb9c274cuda3std6ranges3__45__cpo5cdataE
	.align		8
        /*00c0*/ 	.dword	_ZN34_INTERNAL_e623e4a2_4_k_cu_8eeb9c274cuda3std6ranges3__45__cpo4sizeE
	.align		8
        /*00c8*/ 	.dword	_ZN34_INTERNAL_e623e4a2_4_k_cu_8eeb9c274cuda3std6ranges3__45__cpo5ssizeE
	.align		8
        /*00d0*/ 	.dword	_ZN34_INTERNAL_e623e4a2_4_k_cu_8eeb9c274cuda3std6ranges3__45__cpo8distanceE
	.align		8
        /*00d8*/ 	.dword	_ZN34_INTERNAL_e623e4a2_4_k_cu_8eeb9c276thrust24THRUST_300001_SM_1000_NS6system6detail10sequential3seqE


//--------------------- .text._Z20kernel_sorted_by_keyPiS_i --------------------------
	.section	.text._Z20kernel_sorted_by_keyPiS_i,"ax",@progbits
	.align	128
        .global         _Z20kernel_sorted_by_keyPiS_i
        .type           _Z20kernel_sorted_by_keyPiS_i,@function
        .size           _Z20kernel_sorted_by_keyPiS_i,(.L_x_2 - _Z20kernel_sorted_by_keyPiS_i)
        .other          _Z20kernel_sorted_by_keyPiS_i,@"STO_CUDA_ENTRY STV_DEFAULT"
_Z20kernel_sorted_by_keyPiS_i:
.text._Z20kernel_sorted_by_keyPiS_i:
[----:B------:R-:W-:Y:S01]  /*0000*/  LDC R1, c[0x0][0x37c] ;  /* 0x0000df00ff017b82 */ /* 0x000fe20000000800 */
[----:B------:R-:W0:Y:S07]  /*0010*/  S2R R14, SR_TID.X ;  /* 0x00000000000e7919 */ /* 0x000e2e0000002100 */
[----:B------:R-:W1:Y:S01]  /*0020*/  LDC.64 R2, c[0x0][0x380] ;  /* 0x0000e000ff027b82 */ /* 0x000e620000000a00 */
[----:B------:R-:W2:Y:S07]  /*0030*/  LDCU.64 UR8, c[0x0][0x358] ;  /* 0x00006b00ff0877ac */ /* 0x000eae0008000a00 */
[----:B------:R-:W3:Y:S01]  /*0040*/  LDC.64 R6, c[0x0][0x388] ;  /* 0x0000e200ff067b82 */ /* 0x000ee20000000a00 */
[----:B0-----:R-:W-:-:S04]  /*0050*/  IMAD.SHL.U32 R5, R14, 0x4, RZ ;  /* 0x000000040e057824 */ /* 0x001fc800078e00ff */
[----:B-1----:R-:W-:-:S04]  /*0060*/  IMAD.WIDE.U32 R2, R5, 0x4, R2 ;  /* 0x0000000405027825 */ /* 0x002fc800078e0002 */
[----:B---3--:R-:W-:Y:S01]  /*0070*/  IMAD.WIDE.U32 R6, R5, 0x4, R6 ;  /* 0x0000000405067825 */ /* 0x008fe200078e0006 */
[----:B--2---:R-:W2:Y:S04]  /*0080*/  LDG.E R4, desc[UR8][R2.64] ;  /* 0x0000000802047981 */ /* 0x004ea8000c1e1900 */
[----:B------:R-:W3:Y:S04]  /*0090*/  LDG.E R5, desc[UR8][R2.64+0x4] ;  /* 0x0000040802057981 */ /* 0x000ee8000c1e1900 */
[----:B------:R-:W4:Y:S04]  /*00a0*/  LDG.E R0, desc[UR8][R2.64+0x8] ;  /* 0x0000080802007981 */ /* 0x000f28000c1e1900 */
[----:B------:R-:W4:Y:S01]  /*00b0*/  LDG.E R16, desc[UR8][R2.64+0xc] ;  /* 0x00000c0802107981 */ /* 0x000f22000c1e1900 */
[----:B------:R-:W0:Y:S01]  /*00c0*/  S2UR UR5, SR_CgaCtaId ;  /* 0x00000000000579c3 */ /* 0x000e220000008800 */
[----:B------:R-:W1:Y:S01]  /*00d0*/  S2R R13, SR_LANEID ;  /* 0x00000000000d7919 */ /* 0x000e620000000000 */
[----:B------:R-:W-:Y:S01]  /*00e0*/  UMOV UR4, 0x400 ;  /* 0x0000040000047882 */ /* 0x000fe20000000000 */
[----:B------:R-:W-:Y:S01]  /*00f0*/  IMAD.MOV.U32 R12, RZ, RZ, RZ ;  /* 0x000000ffff0c7224 */ /* 0x000fe200078e00ff */
[----:B------:R-:W5:Y:S04]  /*0100*/  LDG.E R8, desc[UR8][R6.64] ;  /* 0x0000000806087981 */ /* 0x000f68000c1e1900 */
[----:B------:R-:W5:Y:S04]  /*0110*/  LDG.E R9, desc[UR8][R6.64+0x4] ;  /* 0x0000040806097981 */ /* 0x000f68000c1e1900 */
[----:B------:R-:W5:Y:S04]  /*0120*/  LDG.E R10, desc[UR8][R6.64+0x8] ;  /* 0x00000808060a7981 */ /* 0x000f68000c1e1900 */
[----:B------:R4:W5:Y:S01]  /*0130*/  LDG.E R11, desc[UR8][R6.64+0xc] ;  /* 0x00000c08060b7981 */ /* 0x000962000c1e1900 */
[----:B------:R-:W-:-:S02]  /*0140*/  UBMSK UR6, URZ, 0x4 ;  /* 0x00000004ff06789b */ /* 0x000fc40008000000 */
[----:B0-----:R-:W-:-:S06]  /*0150*/  ULEA UR4, UR5, UR4, 0x18 ;  /* 0x0000000405047291 */ /* 0x001fcc000f8ec0ff */
[----:B------:R-:W-:-:S05]  /*0160*/  LEA R15, R14, UR4, 0x4 ;  /* 0x000000040e0f7c11 */ /* 0x000fca000f8e20ff */
[----:B------:R-:W-:-:S04]  /*0170*/  IMAD R15, R14, -0xc, R15 ;  /* 0xfffffff40e0f7824 */ /* 0x000fc800078e020f */
[----:B------:R-:W-:Y:S01]  /*0180*/  IMAD R14, R14, 0x20, R15 ;  /* 0x000000200e0e7824 */ /* 0x000fe200078e020f */
[----:B--2---:R-:W-:Y:S02]  /*0190*/  LOP3.LUT R4, R4, 0x80000000, RZ, 0x3c, !PT ;  /* 0x8000000004047812 */ /* 0x004fe400078e3cff */
[----:B---3--:R-:W-:Y:S02]  /*01a0*/  LOP3.LUT R5, R5, 0x80000000, RZ, 0x3c, !PT ;  /* 0x8000000005057812 */ /* 0x008fe400078e3cff */
[----:B----4-:R-:W-:Y:S02]  /*01b0*/  LOP3.LUT R6, R0, 0x80000000, RZ, 0x3c, !PT ;  /* 0x8000000000067812 */ /* 0x010fe400078e3cff */
[----:B-1----:R-:W-:-:S07]  /*01c0*/  LOP3.LUT R7, R16, 0x80000000, RZ, 0x3c, !PT ;  /* 0x8000000010077812 */ /* 0x002fce00078e3cff */
.L_x_0:
[----:B-1----:R-:W-:Y:S01]  /*01d0*/  SHF.R.U32.HI R0, RZ, R12, R4 ;  /* 0x0000000cff007219 */ /* 0x002fe20000011604 */
[----:B------:R-:W-:Y:S01]  /*01e0*/  STS [R15], RZ ;  /* 0x000000ff0f007388 */ /* 0x000fe20000000800 */
[----:B0-----:R-:W0:Y:S01]  /*01f0*/  S2UR UR5, SR_CgaCtaId ;  /* 0x00000000000579c3 */ /* 0x001e220000008800 */
[----:B------:R-:W-:Y:S01]  /*0200*/  UMOV UR4, 0x400 ;  /* 0x0000040000047882 */ /* 0x000fe20000000000 */
[----:B------:R-:W-:Y:S01]  /*0210*/  LOP3.LUT R0, R0, UR6, RZ, 0xc0, !PT ;  /* 0x0000000600007c12 */ /* 0x000fe2000f8ec0ff */
[----:B------:R-:W-:Y:S04]  /*0220*/  STS [R15+0x80], RZ ;  /* 0x000080ff0f007388 */ /* 0x000fe80000000800 */
[----:B------:R-:W-:Y:S01]  /*0230*/  IMAD.SHL.U32 R16, R0, 0x80, RZ ;  /* 0x0000008000107824 */ /* 0x000fe200078e00ff */
[----:B------:R-:W-:Y:S01]  /*0240*/  SHF.R.U32.HI R0, RZ, 0x2, R0 ;  /* 0x00000002ff007819 */ /* 0x000fe20000011600 */
[----:B------:R-:W-:Y:S03]  /*0250*/  STS [R15+0x100], RZ ;  /* 0x000100ff0f007388 */ /* 0x000fe60000000800 */
[----:B------:R-:W-:Y:S01]  /*0260*/  LOP3.LUT R16, R16, 0x380, RZ, 0xc0, !PT ;  /* 0x0000038010107812 */ /* 0x000fe200078ec0ff */
[----:B------:R-:W-:Y:S01]  /*0270*/  STS [R15+0x180], RZ ;  /* 0x000180ff0f007388 */ /* 0x000fe20000000800 */
[----:B------:R-:W-:-:S03]  /*0280*/  LOP3.LUT R0, R0, 0x3ffffffe, RZ, 0xc0, !PT ;  /* 0x3ffffffe00007812 */ /* 0x000fc600078ec0ff */
[----:B------:R-:W-:Y:S01]  /*0290*/  STS [R15+0x200], RZ ;  /* 0x000200ff0f007388 */ /* 0x000fe20000000800 */
[----:B------:R-:W-:Y:S02]  /*02a0*/  IADD3 R16, PT, PT, R0, R15, R16 ;  /* 0x0000000f00107210 */ /* 0x000fe40007ffe010 */
[----:B------:R-:W-:Y:S01]  /*02b0*/  SHF.R.U32.HI R0, RZ, R12, R5 ;  /* 0x0000000cff007219 */ /* 0x000fe20000011605 */
[----:B------:R-:W-:Y:S03]  /*02c0*/  STS [R15+0x280], RZ ;  /* 0x000280ff0f007388 */ /* 0x000fe60000000800 */
[----:B------:R-:W-:Y:S01]  /*02d0*/  LOP3.LUT R0, R0, UR6, RZ, 0xc0, !PT ;  /* 0x0000000600007c12 */ /* 0x000fe2000f8ec0ff */
[----:B------:R-:W-:Y:S01]  /*02e0*/  STS [R15+0x300], RZ ;  /* 0x000300ff0f007388 */ /* 0x000fe20000000800 */
[----:B0-----:R-:W-:-:S03]  /*02f0*/  ULEA UR4, UR5, UR4, 0x18 ;  /* 0x0000000405047291 */ /* 0x001fc6000f8ec0ff */
[----:B------:R-:W-:Y:S01]  /*0300*/  STS [R15+0x380], RZ ;  /* 0x000380ff0f007388 */ /* 0x000fe20000000800 */
[----:B------:R-:W-:Y:S01]  /*0310*/  IMAD.SHL.U32 R18, R0, 0x80, RZ ;  /* 0x0000008000127824 */ /* 0x000fe200078e00ff */
[----:B------:R-:W-:Y:S02]  /*0320*/  SHF.R.U32.HI R0, RZ, 0x2, R0 ;  /* 0x00000002ff007819 */ /* 0x000fe40000011600 */
[----:B------:R-:W-:Y:S02]  /*0330*/  STS [R15+0x400], RZ ;  /* 0x000400ff0f007388 */ /* 0x000fe40000000800 */
[----:B------:R-:W-:Y:S02]  /*0340*/  LOP3.LUT R18, R18, 0x380, RZ, 0xc0, !PT ;  /* 0x0000038012127812 */ /* 0x000fe400078ec0ff */
[----:B------:R-:W0:Y:S01]  /*0350*/  LDS.U16 R17, [R16] ;  /* 0x0000000010117984 */ /* 0x000e220000000400 */
[----:B------:R-:W-:-:S04]  /*0360*/  LOP3.LUT R0, R0, 0x3ffffffe, RZ, 0xc0, !PT ;  /* 0x3ffffffe00007812 */ /* 0x000fc800078ec0ff */
[----:B------:R-:W-:Y:S02]  /*0370*/  IADD3 R18, PT, PT, R0, R15, R18 ;  /* 0x0000000f00127210 */ /* 0x000fe40007ffe012 */
[----:B------:R-:W-:-:S04]  /*0380*/  SHF.R.U32.HI R0, RZ, R12, R6 ;  /* 0x0000000cff007219 */ /* 0x000fc80000011606 */
[----:B------:R-:W-:-:S05]  /*0390*/  LOP3.LUT R0, R0, UR6, RZ, 0xc0, !PT ;  /* 0x0000000600007c12 */ /* 0x000fca000f8ec0ff */
[----:B------:R-:W-:Y:S01]  /*03a0*/  IMAD.SHL.U32 R20, R0, 0x80, RZ ;  /* 0x0000008000147824 */ /* 0x000fe200078e00ff */
[----:B------:R-:W-:-:S04]  /*03b0*/  SHF.R.U32.HI R0, RZ, 0x2, R0 ;  /* 0x00000002ff007819 */ /* 0x000fc80000011600 */
[----:B------:R-:W-:Y:S02]  /*03c0*/  LOP3.LUT R20, R20, 0x380, RZ, 0xc0, !PT ;  /* 0x0000038014147812 */ /* 0x000fe400078ec0ff */
[----:B------:R-:W-:-:S04]  /*03d0*/  LOP3.LUT R0, R0, 0x3ffffffe, RZ, 0xc0, !PT ;  /* 0x3ffffffe00007812 */ /* 0x000fc800078ec0ff */
[----:B------:R-:W-:Y:S02]  /*03e0*/  IADD3 R20, PT, PT, R0, R15, R20 ;  /* 0x0000000f00147210 */ /* 0x000fe40007ffe014 */
[----:B------:R-:W-:-:S04]  /*03f0*/  SHF.R.U32.HI R0, RZ, R12, R7 ;  /* 0x0000000cff007219 */ /* 0x000fc80000011607 */
[----:B------:R-:W-:-:S05]  /*0400*/  LOP3.LUT R0, R0, UR6, RZ, 0xc0, !PT ;  /* 0x0000000600007c12 */ /* 0x000fca000f8ec0ff */
[----:B------:R-:W-:Y:S01]  /*0410*/  IMAD.SHL.U32 R22, R0, 0x80, RZ ;  /* 0x0000008000167824 */ /* 0x000fe200078e00ff */
[----:B------:R-:W-:Y:S01]  /*0420*/  SHF.R.U32.HI R0, RZ, 0x2, R0 ;  /* 0x00000002ff007819 */ /* 0x000fe20000011600 */
[----:B0-----:R-:W-:-:S03]  /*0430*/  VIADD R21, R17, 0x1 ;  /* 0x0000000111157836 */ /* 0x001fc60000000000 */
[----:B------:R-:W-:Y:S02]  /*0440*/  LOP3.LUT R22, R22, 0x380, RZ, 0xc0, !PT ;  /* 0x0000038016167812 */ /* 0x000fe400078ec0ff */
[----:B------:R-:W-:Y:S01]  /*0450*/  STS.U16 [R16], R21 ;  /* 0x0000001510007388 */ /* 0x000fe20000000400 */
[----:B------:R-:W-:-:S03]  /*0460*/  LOP3.LUT R0, R0, 0x3ffffffe, RZ, 0xc0, !PT ;  /* 0x3ffffffe00007812 */ /* 0x000fc600078ec0ff */
[----:B------:R-:W0:Y:S01]  /*0470*/  LDS.U16 R19, [R18] ;  /* 0x0000000012137984 */ /* 0x000e220000000400 */
[----:B------:R-:W-:Y:S01]  /*0480*/  IADD3 R22, PT, PT, R0, R15, R22 ;  /* 0x0000000f00167210 */ /* 0x000fe20007ffe016 */
[----:B0-----:R-:W-:-:S05]  /*0490*/  VIADD R23, R19, 0x1 ;  /* 0x0000000113177836 */ /* 0x001fca0000000000 */
[----:B------:R-:W-:Y:S04]  /*04a0*/  STS.U16 [R18], R23 ;  /* 0x0000001712007388 */ /* 0x000fe80000000400 */
[----:B------:R-:W0:Y:S02]  /*04b0*/  LDS.U16 R21, [R20] ;  /* 0x0000000014157984 */ /* 0x000e240000000400 */
[----:B0-----:R-:W-:-:S05]  /*04c0*/  VIADD R25, R21, 0x1 ;  /* 0x0000000115197836 */ /* 0x001fca0000000000 */
[----:B------:R-:W-:Y:S04]  /*04d0*/  STS.U16 [R20], R25 ;  /* 0x0000001914007388 */ /* 0x000fe80000000400 */
[----:B------:R-:W0:Y:S02]  /*04e0*/  LDS.U16 R23, [R22] ;  /* 0x0000000016177984 */ /* 0x000e240000000400 */
[----:B0-----:R-:W-:-:S05]  /*04f0*/  VIADD R27, R23, 0x1 ;  /* 0x00000001171b7836 */ /* 0x001fca0000000000 */
[----:B------:R-:W-:Y:S01]  /*0500*/  STS.U16 [R22], R27 ;  /* 0x0000001b16007388 */ /* 0x000fe20000000400 */
[----:B------:R-:W-:Y:S06]  /*0510*/  BAR.SYNC.DEFER_BLOCKING 0x0 ;  /* 0x0000000000007b1d */ /* 0x000fec0000010000 */
[----:B------:R-:W-:Y:S04]  /*0520*/  LDS R15, [R14] ;  /* 0x000000000e0f7984 */ /* 0x000fe80000000800 */
[----:B------:R-:W0:Y:S04]  /*0530*/  LDS R24, [R14+0x4] ;  /* 0x000004000e187984 */ /* 0x000e280000000800 */
[----:B------:R-:W1:Y:S04]  /*0540*/  LDS R29, [R14+0x8] ;  /* 0x000008000e1d7984 */ /* 0x000e680000000800 */
[----:B--2---:R-:W2:Y:S04]  /*0550*/  LDS R26, [R14+0xc] ;  /* 0x00000c000e1a7984 */ /* 0x004ea80000000800 */
[----:B------:R-:W3:Y:S04]  /*0560*/  LDS R31, [R14+0x10] ;  /* 0x000010000e1f7984 */ /* 0x000ee80000000800 */
[----:B------:R-:W4:Y:S04]  /*0570*/  LDS R28, [R14+0x14] ;  /* 0x000014000e1c7984 */ /* 0x000f280000000800 */
[----:B------:R-:W4:Y:S04]  /*0580*/  LDS R33, [R14+0x18] ;  /* 0x000018000e217984 */ /* 0x000f280000000800 */
[----:B------:R-:W4:Y:S04]  /*0590*/  LDS R30, [R14+0x1c] ;  /* 0x00001c000e1e7984 */ /* 0x000f280000000800 */
[----:B------:R-:W4:Y:S01]  /*05a0*/  LDS R35, [R14+0x20] ;  /* 0x000020000e237984 */ /* 0x000f220000000800 */
[----:B0-----:R-:W-:-:S04]  /*05b0*/  IMAD.IADD R24, R15, 0x1, R24 ;  /* 0x000000010f187824 */ /* 0x001fc800078e0218 */
[----:B-1----:R-:W-:-:S04]  /*05c0*/  IMAD.IADD R25, R29, 0x1, R24 ;  /* 0x000000011d197824 */ /* 0x002fc800078e0218 */
[----:B--2---:R-:W-:-:S04]  /*05d0*/  IMAD.IADD R26, R26, 0x1, R25 ;  /* 0x000000011a1a7824 */ /* 0x004fc800078e0219 */
[----:B---3--:R-:W-:-:S04]  /*05e0*/  IMAD.IADD R27, R31, 0x1, R26 ;  /* 0x000000011f1b7824 */ /* 0x008fc800078e021a */
[----:B----4-:R-:W-:-:S04]  /*05f0*/  IMAD.IADD R28, R28, 0x1, R27 ;  /* 0x000000011c1c7824 */ /* 0x010fc800078e021b */
[----:B------:R-:W-:-:S04]  /*0600*/  IMAD.IADD R29, R33, 0x1, R28 ;  /* 0x00000001211d7824 */ /* 0x000fc800078e021c */
[----:B------:R-:W-:-:S04]  /*0610*/  IMAD.IADD R30, R30, 0x1, R29 ;  /* 0x000000011e1e7824 */ /* 0x000fc800078e021d */
[----:B------:R-:W-:-:S05]  /*0620*/  IMAD.IADD R0, R35, 0x1, R30 ;  /* 0x0000000123007824 */ /* 0x000fca00078e021e */
[----:B------:R-:W0:Y:S02]  /*0630*/  SHFL.UP P0, R31, R0, 0x1, RZ ;  /* 0x04200000001f7989 */ /* 0x000e2400000000ff */
[----:B0-----:R-:W-:-:S05]  /*0640*/  @P0 IMAD.IADD R31, R0, 0x1, R31 ;  /* 0x00000001001f0824 */ /* 0x001fca00078e021f */
[----:B------:R-:W0:Y:S02]  /*0650*/  SHFL.UP P0, R14, R31, 0x2, RZ ;  /* 0x044000001f0e7989 */ /* 0x000e2400000000ff */
[----:B0-----:R-:W-:-:S05]  /*0660*/  @P0 IMAD.IADD R14, R31, 0x1, R14 ;  /* 0x000000011f0e0824 */ /* 0x001fca00078e020e */
[----:B------:R-:W0:Y:S02]  /*0670*/  SHFL.UP P0, R33, R14, 0x4, RZ ;  /* 0x048000000e217989 */ /* 0x000e2400000000ff */
[----:B0-----:R-:W-:Y:S02]  /*0680*/  @P0 IADD3 R33, PT, PT, R14, R33, RZ ;  /* 0x000000210e210210 */ /* 0x001fe40007ffe0ff */
[----:B------:R-:W-:-:S03]  /*0690*/  ISETP.NE.AND P0, PT, R13, RZ, PT ;  /* 0x000000ff0d00720c */ /* 0x000fc60003f05270 */
[----:B------:R-:W0:Y:S10]  /*06a0*/  SHFL.UP P1, R32, R33, 0x8, RZ ;  /* 0x0500000021207989 */ /* 0x000e3400000200ff */
[----:B------:R-:W1:Y:S01]  /*06b0*/  @!P0 S2R R37, SR_CgaCtaId ;  /* 0x0000000000258919 */ /* 0x000e620000008800 */
[----:B------:R-:W-:Y:S01]  /*06c0*/  @!P0 MOV R14, 0x400 ;  /* 0x00000400000e8802 */ /* 0x000fe20000000f00 */
[----:B0-----:R-:W-:-:S05]  /*06d0*/  @P1 IMAD.IADD R32, R33, 0x1, R32 ;  /* 0x0000000121201824 */ /* 0x001fca00078e0220 */
[----:B------:R-:W0:Y:S01]  /*06e0*/  SHFL.UP P1, R35, R32, 0x10, RZ ;  /* 0x0600000020237989 */ /* 0x000e2200000200ff */
[----:B-1----:R-:W-:Y:S01]  /*06f0*/  @!P0 LEA R34, R37, R14, 0x18 ;  /* 0x0000000e25228211 */ /* 0x002fe200078ec0ff */
[----:B0-----:R-:W-:Y:S01]  /*0700*/  @P1 IMAD.IADD R35, R32, 0x1, R35 ;  /* 0x0000000120231824 */ /* 0x001fe200078e0223 */
[----:B------:R-:W-:-:S03]  /*0710*/  ISETP.NE.AND P1, PT, R13, 0x1f, PT ;  /* 0x0000001f0d00780c */ /* 0x000fc60003f25270 */
[----:B------:R-:W-:Y:S02]  /*0720*/  IMAD.IADD R14, R35, 0x1, -R0 ;  /* 0x00000001230e7824 */ /* 0x000fe400078e0a00 */
[----:B------:R-:W0:Y:S08]  /*0730*/  S2R R0, SR_TID.X ;  /* 0x0000000000007919 */ /* 0x000e300000002100 */
[----:B------:R-:W-:Y:S01]  /*0740*/  @!P1 STS [UR4+0x480], R35 ;  /* 0x00048023ff009988 */ /* 0x000fe20008000804 */
[----:B------:R-:W-:Y:S06]  /*0750*/  BAR.SYNC.DEFER_BLOCKING 0x0 ;  /* 0x0000000000007b1d */ /* 0x000fec0000010000 */
[----:B------:R-:W1:Y:S02]  /*0760*/  @!P0 LDS R31, [R34+0x480] ;  /* 0x00048000221f8984 */ /* 0x000e640000000800 */
[----:B-1----:R-:W-:-:S05]  /*0770*/  @!P0 IMAD.U32 R14, R31, 0x10000, RZ ;  /* 0x000100001f0e8824 */ /* 0x002fca00078e00ff */
[----:B------:R-:W-:Y:S01]  /*0780*/  @!P0 STS [R34+0x488], R14 ;  /* 0x0004880e22008388 */ /* 0x000fe20000000800 */
[----:B------:R-:W-:Y:S01]  /*0790*/  BAR.SYNC.DEFER_BLOCKING 0x0 ;  /* 0x0000000000007b1d */ /* 0x000fe20000010000 */
[----:B0-----:R-:W-:-:S05]  /*07a0*/  ISETP.NE.AND P0, PT, R0, RZ, PT ;  /* 0x000000ff0000720c */ /* 0x001fca0003f05270 */
[----:B------:R-:W0:Y:S02]  /*07b0*/  LDS R31, [UR4+0x488] ;  /* 0x00048804ff1f7984 */ /* 0x000e240008000800 */
[----:B0-----:R-:W-:Y:S02]  /*07c0*/  SEL R31, R31, RZ, P0 ;  /* 0x000000ff1f1f7207 */ /* 0x001fe40000000000 */
[----:B------:R-:W-:-:S03]  /*07d0*/  ISETP.GT.U32.AND P0, PT, R12, 0x1b, PT ;  /* 0x0000001b0c00780c */ /* 0x000fc60003f04070 */
[----:B------:R-:W-:Y:S01]  /*07e0*/  IMAD.IADD R33, R31, 0x1, R14 ;  /* 0x000000011f217824 */ /* 0x000fe200078e020e */
[----:B------:R-:W-:-:S03]  /*07f0*/  LEA R31, R0, UR4, 0x4 ;  /* 0x00000004001f7c11 */ /* 0x000fc6000f8e20ff */
[----:B------:R-:W-:Y:S02]  /*0800*/  IMAD.IADD R35, R15, 0x1, R33 ;  /* 0x000000010f237824 */ /* 0x000fe400078e0221 */
[----:B------:R-:W-:Y:S02]  /*0810*/  IMAD R15, R0, -0xc, R31 ;  /* 0xfffffff4000f7824 */ /* 0x000fe400078e021f */
[--C-:B------:R-:W-:Y:S02]  /*0820*/  IMAD.IADD R37, R24, 0x1, R33.reuse ;  /* 0x0000000118257824 */ /* 0x100fe400078e0221 */
[--C-:B------:R-:W-:Y:S01]  /*0830*/  IMAD.IADD R25, R25, 0x1, R33.reuse ;  /* 0x0000000119197824 */ /* 0x100fe200078e0221 */
[----:B------:R-:W-:Y:S01]  /*0840*/  LEA R14, R0, R15, 0x5 ;  /* 0x0000000f000e7211 */ /* 0x000fe200078e28ff */
[--C-:B------:R-:W-:Y:S02]  /*0850*/  IMAD.IADD R26, R26, 0x1, R33.reuse ;  /* 0x000000011a1a7824 */ /* 0x100fe400078e0221 */
[----:B------:R-:W-:-:S02]  /*0860*/  IMAD.IADD R27, R27, 0x1, R33 ;  /* 0x000000011b1b7824 */ /* 0x000fc400078e0221 */
[--C-:B------:R-:W-:Y:S01]  /*0870*/  IMAD.IADD R28, R28, 0x1, R33.reuse ;  /* 0x000000011c1c7824 */ /* 0x100fe200078e0221 */
[----:B------:R-:W-:Y:S01]  /*0880*/  STS [R14], R33 ;  /* 0x000000210e007388 */ /* 0x000fe20000000800 */
[--C-:B------:R-:W-:Y:S02]  /*0890*/  IMAD.IADD R29, R29, 0x1, R33.reuse ;  /* 0x000000011d1d7824 */ /* 0x100fe400078e0221 */
[----:B------:R-:W-:Y:S01]  /*08a0*/  IMAD.IADD R30, R30, 0x1, R33 ;  /* 0x000000011e1e7824 */ /* 0x000fe200078e0221 */
[----:B------:R-:W-:Y:S01]  /*08b0*/  STS [R14+0x4], R35 ;  /* 0x000004230e007388 */ /* 0x000fe20000000800 */
[----:B------:R-:W-:-:S03]  /*08c0*/  @!P0 VIADD R12, R12, 0x4 ;  /* 0x000000040c0c8836 */ /* 0x000fc60000000000 */
[----:B------:R-:W-:Y:S04]  /*08d0*/  STS [R14+0x8], R37 ;  /* 0x000008250e007388 */ /* 0x000fe80000000800 */
[----:B------:R-:W-:Y:S04]  /*08e0*/  STS [R14+0xc], R25 ;  /* 0x00000c190e007388 */ /* 0x000fe80000000800 */
[----:B------:R-:W-:Y:S04]  /*08f0*/  STS [R14+0x10], R26 ;  /* 0x0000101a0e007388 */ /* 0x000fe80000000800 */
[----:B------:R-:W-:Y:S04]  /*0900*/  STS [R14+0x14], R27 ;  /* 0x0000141b0e007388 */ /* 0x000fe80000000800 */
[----:B------:R-:W-:Y:S04]  /*0910*/  STS [R14+0x18], R28 ;  /* 0x0000181c0e007388 */ /* 0x000fe80000000800 */
[----:B------:R-:W-:Y:S04]  /*0920*/  STS [R14+0x1c], R29 ;  /* 0x00001c1d0e007388 */ /* 0x000fe80000000800 */
[----:B------:R-:W-:Y:S01]  /*0930*/  STS [R14+0x20], R30 ;  /* 0x0000201e0e007388 */ /* 0x000fe20000000800 */
[----:B------:R-:W-:Y:S06]  /*0940*/  BAR.SYNC.DEFER_BLOCKING 0x0 ;  /* 0x0000000000007b1d */ /* 0x000fec0000010000 */
[----:B------:R-:W0:Y:S04]  /*0950*/  LDS.U16 R16, [R16] ;  /* 0x0000000010107984 */ /* 0x000e280000000400 */
[----:B------:R-:W1:Y:S04]  /*0960*/  LDS.U16 R18, [R18] ;  /* 0x0000000012127984 */ /* 0x000e680000000400 */
[----:B------:R-:W2:Y:S04]  /*0970*/  LDS.U16 R20, [R20] ;  /* 0x0000000014147984 */ /* 0x000ea80000000400 */
[----:B------:R-:W3:Y:S01]  /*0980*/  LDS.U16 R22, [R22] ;  /* 0x0000000016167984 */ /* 0x000ee20000000400 */
[----:B0-----:R-:W-:-:S02]  /*0990*/  IMAD.IADD R17, R17, 0x1, R16 ;  /* 0x0000000111117824 */ /* 0x001fc400078e0210 */
[----:B-1----:R-:W-:-:S03]  /*09a0*/  IMAD.IADD R19, R19, 0x1, R18 ;  /* 0x0000000113137824 */ /* 0x002fc600078e0212 */
[----:B------:R-:W-:Y:S01]  /*09b0*/  LEA R17, R17, UR4, 0x2 ;  /* 0x0000000411117c11 */ /* 0x000fe2000f8e10ff */
[----:B------:R-:W-:Y:S01]  /*09c0*/  BAR.SYNC.DEFER_BLOCKING 0x0 ;  /* 0x0000000000007b1d */ /* 0x000fe20000010000 */
[----:B--2---:R-:W-:Y:S01]  /*09d0*/  IMAD.IADD R21, R21, 0x1, R20 ;  /* 0x0000000115157824 */ /* 0x004fe200078e0214 */
[----:B------:R-:W-:Y:S01]  /*09e0*/  LEA R24, R19, UR4, 0x2 ;  /* 0x0000000413187c11 */ /* 0x000fe2000f8e10ff */
[----:B---3--:R-:W-:-:S03]  /*09f0*/  IMAD.IADD R23, R23, 0x1, R22 ;  /* 0x0000000117177824 */ /* 0x008fc600078e0216 */
[----:B------:R-:W-:Y:S02]  /*0a00*/  LEA R21, R21, UR4, 0x2 ;  /* 0x0000000415157c11 */ /* 0x000fe4000f8e10ff */
[----:B------:R-:W-:Y:S01]  /*0a10*/  LEA R16, R23, UR4, 0x2 ;  /* 0x0000000417107c11 */ /* 0x000fe2000f8e10ff */
[----:B------:R0:W-:Y:S04]  /*0a20*/  STS [R17], R4 ;  /* 0x0000000411007388 */ /* 0x0001e80000000800 */
[----:B------:R0:W-:Y:S04]  /*0a30*/  STS [R24], R5 ;  /* 0x0000000518007388 */ /* 0x0001e80000000800 */
[----:B------:R0:W-:Y:S04]  /*0a40*/  STS [R21], R6 ;  /* 0x0000000615007388 */ /* 0x0001e80000000800 */
[----:B------:R0:W-:Y:S01]  /*0a50*/  STS [R16], R7 ;  /* 0x0000000710007388 */ /* 0x0001e20000000800 */
[----:B------:R-:W-:Y:S06]  /*0a60*/  BAR.SYNC.DEFER_BLOCKING 0x0 ;  /* 0x0000000000007b1d */ /* 0x000fec0000010000 */
[----:B------:R0:W1:Y:S02]  /*0a70*/  LDS.128 R4, [R31] ;  /* 0x000000001f047984 */ /* 0x0000640000000c00 */
[----:B------:R-:W-:Y:S06]  /*0a80*/  BAR.SYNC.DEFER_BLOCKING 0x0 ;  /* 0x0000000000007b1d */ /* 0x000fec0000010000 */
[----:B-----5:R0:W-:Y:S04]  /*0a90*/  STS [R17], R8 ;  /* 0x0000000811007388 */ /* 0x0201e80000000800 */
[----:B------:R0:W-:Y:S04]  /*0aa0*/  STS [R24], R9 ;  /* 0x0000000918007388 */ /* 0x0001e80000000800 */
[----:B------:R0:W-:Y:S04]  /*0ab0*/  STS [R21], R10 ;  /* 0x0000000a15007388 */ /* 0x0001e80000000800 */
[----:B------:R0:W-:Y:S01]  /*0ac0*/  STS [R16], R11 ;  /* 0x0000000b10007388 */ /* 0x0001e20000000800 */
[----:B------:R-:W-:Y:S06]  /*0ad0*/  BAR.SYNC.DEFER_BLOCKING 0x0 ;  /* 0x0000000000007b1d */ /* 0x000fec0000010000 */
[----:B------:R0:W2:Y:S02]  /*0ae0*/  LDS.128 R8, [R31] ;  /* 0x000000001f087984 */ /* 0x0000a40000000c00 */
[----:B------:R-:W-:Y:S06]  /*0af0*/  @!P0 BAR.SYNC.DEFER_BLOCKING 0x0 ;  /* 0x0000000000008b1d */ /* 0x000fec0000010000 */
[----:B------:R-:W-:Y:S05]  /*0b00*/  @!P0 BRA `(.L_x_0) ;  /* 0xfffffff400b08947 */ /* 0x000fea000383ffff */
[----:B------:R-:W3:Y:S01]  /*0b10*/  LDC.64 R12, c[0x0][0x388] ;  /* 0x0000e200ff0c7b82 */ /* 0x000ee20000000a00 */
[----:B------:R-:W-:Y:S01]  /*0b20*/  IMAD.SHL.U32 R19, R0, 0x4, RZ ;  /* 0x0000000400137824 */ /* 0x000fe200078e00ff */
[----:B-1----:R-:W-:Y:S02]  /*0b30*/  LOP3.LUT R15, R4, 0x80000000, RZ, 0x3c, !PT ;  /* 0x80000000040f7812 */ /* 0x002fe400078e3cff */
[----:B0-----:R-:W-:Y:S02]  /*0b40*/  LOP3.LUT R5, R5, 0x80000000, RZ, 0x3c, !PT ;  /* 0x8000000005057812 */ /* 0x001fe400078e3cff */
[----:B------:R-:W-:Y:S01]  /*0b50*/  LOP3.LUT R17, R6, 0x80000000, RZ, 0x3c, !PT ;  /* 0x8000000006117812 */ /* 0x000fe200078e3cff */
[----:B------:R-:W-:Y:S01]  /*0b60*/  STG.E desc[UR8][R2.64], R15 ;  /* 0x0000000f02007986 */ /* 0x000fe2000c101908 */
[----:B------:R-:W-:-:S03]  /*0b70*/  LOP3.LUT R7, R7, 0x80000000, RZ, 0x3c, !PT ;  /* 0x8000000007077812 */ /* 0x000fc600078e3cff */
[----:B------:R-:W-:Y:S04]  /*0b80*/  STG.E desc[UR8][R2.64+0x4], R5 ;  /* 0x0000040502007986 */ /* 0x000fe8000c101908 */
[----:B------:R-:W-:Y:S04]  /*0b90*/  STG.E desc[UR8][R2.64+0x8], R17 ;  /* 0x0000081102007986 */ /* 0x000fe8000c101908 */
[----:B------:R-:W-:Y:S01]  /*0ba0*/  STG.E desc[UR8][R2.64+0xc], R7 ;  /* 0x00000c0702007986 */ /* 0x000fe2000c101908 */
[----:B---3--:R-:W-:-:S05]  /*0bb0*/  IMAD.WIDE.U32 R12, R19, 0x4, R12 ;  /* 0x00000004130c7825 */ /* 0x008fca00078e000c */
[----:B--2---:R-:W-:Y:S04]  /*0bc0*/  STG.E desc[UR8][R12.64], R8 ;  /* 0x000000080c007986 */ /* 0x004fe8000c101908 */
[----:B------:R-:W-:Y:S04]  /*0bd0*/  STG.E desc[UR8][R12.64+0x4], R9 ;  /* 0x000004090c007986 */ /* 0x000fe8000c101908 */
[----:B------:R-:W-:Y:S04]  /*0be0*/  STG.E desc[UR8][R12.64+0x8], R10 ;  /* 0x0000080a0c007986 */ /* 0x000fe8000c101908 */
[----:B------:R-:W-:Y:S01]  /*0bf0*/  STG.E desc[UR8][R12.64+0xc], R11 ;  /* 0x00000c0b0c007986 */ /* 0x000fe2000c101908 */
[----:B------:R-:W-:Y:S05]  /*0c00*/  EXIT ;  /* 0x000000000000794d */ /* 0x000fea0003800000 */
.L_x_1:
[----:B------:R-:W-:-:S00]  /*0c10*/  BRA `(.L_x_1) ;  /* 0xfffffffc00fc7947 */ /* 0x000fc0000383ffff */
[----:B------:R-:W-:-:S00]  /*0c20*/  NOP ;  /* 0x0000000000007918 */ /* 0x000fc00000000000 */
        /* <DEDUP_REMOVED lines=13> */
.L_x_2:


//--------------------- .nv.shared._Z20kernel_sorted_by_keyPiS_i --------------------------
	.section	.nv.shared._Z20kernel_sorted_by_keyPiS_i,"aw",@nobits
	.sectionflags	@""
	.align	16
.nv.shared._Z20kernel_sorted_by_keyPiS_i:
	.zero		2208


//--------------------- .nv.shared.reserved.0     --------------------------
	.section	.nv.shared.reserved.0,"aw",@nobits
	.weak		__nv_reservedSMEM_offset_0_alias
	.size		__nv_reservedSMEM_offset_0_alias, 0, 64
	.other		__nv_reservedSMEM_offset_0_alias,@"STO_CUDA_RESERVED_SHARED STV_DEFAULT"
__nv_reservedSMEM_offset_0_alias:
	.zero		0
	.zero		64


//--------------------- .nv.global                --------------------------
	.section	.nv.global,"aw",@nobits
.nv.global:
	.type		_ZN34_INTERNAL_e623e4a2_4_k_cu_8eeb9c274cuda3std3__48in_placeE,@object
	.size		_ZN34_INTERNAL_e623e4a2_4_k_cu_8eeb9c274cuda3std3__48in_placeE,(_ZN34_INTERNAL_e623e4a2_4_k_cu_8eeb9c274cuda3std6ranges3__45__cpo8distanceE - _ZN34_INTERNAL_e623e4a2_4_k_cu_8eeb9c274cuda3std3__48in_placeE)
_ZN34_INTERNAL_e623e4a2_4_k_cu_8eeb9c274cuda3std3__48in_placeE:
	.zero		1
	.type		_ZN34_INTERNAL_e623e4a2_4_k_cu_8eeb9c274cuda3std6ranges3__45__cpo8distanceE,@object
	.size		_ZN34_INTERNAL_e623e4a2_4_k_cu_8eeb9c274cuda3std6ranges3__45__cpo8distanceE,(_ZN34_INTERNAL_e623e4a2_4_k_cu_8eeb9c274cuda3std3__45__cpo6cbeginE - _ZN34_INTERNAL_e623e4a2_4_k_cu_8eeb9c274cuda3std6ranges3__45__cpo8distanceE)
_ZN34_INTERNAL_e623e4a2_4_k_cu_8eeb9c274cuda3std6ranges3__45__cpo8distanceE:
	.zero		1
	.type		_ZN34_INTERNAL_e623e4a2_4_k_cu_8eeb9c274cuda3std3__45__cpo6cbeginE,@object
	.size		_ZN34_INTERNAL_e623e4a2_4_k_cu_8eeb9c274cuda3std3__45__cpo6cbeginE,(_ZN34_INTERNAL_e623e4a2_4_k_cu_8eeb9c274cuda3std6ranges3__45__cpo7advanceE - _ZN34_INTERNAL_e623e4a2_4_k_cu_8eeb9c274cuda3std3__45__cpo6cbeginE)
_ZN34_INTERNAL_e623e4a2_4_k_cu_8eeb9c274cuda3std3__45__cpo6cbeginE:
	.zero		1
	.type		_ZN34_INTERNAL_e623e4a2_4_k_cu_8eeb9c274cuda3std6ranges3__45__cpo7advanceE,@object
	.size		_ZN34_INTERNAL_e623e4a2_4_k_cu_8eeb9c274cuda3std6ranges3__45__cpo7advanceE,(_ZN34_INTERNAL_e623e4a2_4_k_cu_8eeb9c274cuda3std3__45__cpo7crbeginE - _ZN34_INTERNAL_e623e4a2_4_k_cu_8eeb9c274cuda3std6ranges3__45__cpo7advanceE)
_ZN34_INTERNAL_e623e4a2_4_k_cu_8eeb9c274cuda3std6ranges3__45__cpo7advanceE:
	.zero		1
	.type		_ZN34_INTERNAL_e623e4a2_4_k_cu_8eeb9c274cuda3std3__45__cpo7crbeginE,@object
	.size		_ZN34_INTERNAL_e623e4a2_4_k_cu_8eeb9c274cuda3std3__45__cpo7crbeginE,(_ZN34_INTERNAL_e623e4a2_4_k_cu_8eeb9c274cuda3std6ranges3__45__cpo4dataE - _ZN34_INTERNAL_e623e4a2_4_k_cu_8eeb9c274cuda3std3__45__cpo7crbeginE)
_ZN34_INTERNAL_e623e4a2_4_k_cu_8eeb9c274cuda3std3__45__cpo7crbeginE:
	.zero		1
	.type		_ZN34_INTERNAL_e623e4a2_4_k_cu_8eeb9c274cuda3std6ranges3__45__cpo4dataE,@object
	.size		_ZN34_INTERNAL_e623e4a2_4_k_cu_8eeb9c274cuda3std6ranges3__45__cpo4dataE,(_ZN34_INTERNAL_e623e4a2_4_k_cu_8eeb9c274cuda3std6ranges3__45__cpo5beginE - _ZN34_INTERNAL_e623e4a2_4_k_cu_8eeb9c274cuda3std6ranges3__45__cpo4dataE)
_ZN34_INTERNAL_e623e4a2_4_k_cu_8eeb9c274cuda3std6ranges3__45__cpo4dataE:
	.zero		1
	.type		_ZN34_INTERNAL_e623e4a2_4_k_cu_8eeb9c274cuda3std6ranges3__45__cpo5beginE,@object
	.size		_ZN34_INTERNAL_e623e4a2_4_k_cu_8eeb9c274cuda3std6ranges3__45__cpo5beginE,(_ZN34_INTERNAL_e623e4a2_4_k_cu_8eeb9c274cuda3std3__436_GLOBAL__N__e623e4a2_4_k_cu_8eeb9c276ignoreE - _ZN34_INTERNAL_e623e4a2_4_k_cu_8eeb9c274cuda3std6ranges3__45__cpo5beginE)
_ZN34_INTERNAL_e623e4a2_4_k_cu_8eeb9c274cuda3std6ranges3__45__cpo5beginE:
	.zero		1
	.type		_ZN34_INTERNAL_e623e4a2_4_k_cu_8eeb9c274cuda3std3__436_GLOBAL__N__e623e4a2_4_k_cu_8eeb9c276ignoreE,@object
	.size		_ZN34_INTERNAL_e623e4a2_4_k_cu_8eeb9c274cuda3std3__436_GLOBAL__N__e623e4a2_4_k_cu_8eeb9c276ignoreE,(_ZN34_INTERNAL_e623e4a2_4_k_cu_8eeb9c274cuda3std6ranges3__45__cpo4sizeE - _ZN34_INTERNAL_e623e4a2_4_k_cu_8eeb9c274cuda3std3__436_GLOBAL__N__e623e4a2_4_k_cu_8eeb9c276ignoreE)
_ZN34_INTERNAL_e623e4a2_4_k_cu_8eeb9c274cuda3std3__436_GLOBAL__N__e623e4a2_4_k_cu_8eeb9c276ignoreE:
	.zero		1
	.type		_ZN34_INTERNAL_e623e4a2_4_k_cu_8eeb9c274cuda3std6ranges3__45__cpo4sizeE,@object
	.size		_ZN34_INTERNAL_e623e4a2_4_k_cu_8eeb9c274cuda3std6ranges3__45__cpo4sizeE,(_ZN34_INTERNAL_e623e4a2_4_k_cu_8eeb9c274cuda3std3__45__cpo5beginE - _ZN34_INTERNAL_e623e4a2_4_k_cu_8eeb9c274cuda3std6ranges3__45__cpo4sizeE)
_ZN34_INTERNAL_e623e4a2_4_k_cu_8eeb9c274cuda3std6ranges3__45__cpo4sizeE:
	.zero		1
	.type		_ZN34_INTERNAL_e623e4a2_4_k_cu_8eeb9c274cuda3std3__45__cpo5beginE,@object
	.size		_ZN34_INTERNAL_e623e4a2_4_k_cu_8eeb9c274cuda3std3__45__cpo5beginE,(_ZN34_INTERNAL_e623e4a2_4_k_cu_8eeb9c274cuda3std6ranges3__45__cpo6cbeginE - _ZN34_INTERNAL_e623e4a2_4_k_cu_8eeb9c274cuda3std3__45__cpo5beginE)
_ZN34_INTERNAL_e623e4a2_4_k_cu_8eeb9c274cuda3std3__45__cpo5beginE:
	.zero		1
	.type		_ZN34_INTERNAL_e623e4a2_4_k_cu_8eeb9c274cuda3std6ranges3__45__cpo6cbeginE,@object
	.size		_ZN34_INTERNAL_e623e4a2_4_k_cu_8eeb9c274cuda3std6ranges3__45__cpo6cbeginE,(_ZN34_INTERNAL_e623e4a2_4_k_cu_8eeb9c274cuda3std3__45__cpo6rbeginE - _ZN34_INTERNAL_e623e4a2_4_k_cu_8eeb9c274cuda3std6ranges3__45__cpo6cbeginE)
_ZN34_INTERNAL_e623e4a2_4_k_cu_8eeb9c274cuda3std6ranges3__45__cpo6cbeginE:
	.zero		1
	.type		_ZN34_INTERNAL_e623e4a2_4_k_cu_8eeb9c274cuda3std3__45__cpo6rbeginE,@object
	.size		_ZN34_INTERNAL_e623e4a2_4_k_cu_8eeb9c274cuda3std3__45__cpo6rbeginE,(_ZN34_INTERNAL_e623e4a2_4_k_cu_8eeb9c274cuda3std6ranges3__45__cpo4nextE - _ZN34_INTERNAL_e623e4a2_4_k_cu_8eeb9c274cuda3std3__45__cpo6rbeginE)
_ZN34_INTERNAL_e623e4a2_4_k_cu_8eeb9c274cuda3std3__45__cpo6rbeginE:
	.zero		1
	.type		_ZN34_INTERNAL_e623e4a2_4_k_cu_8eeb9c274cuda3std6ranges3__45__cpo4nextE,@object
	.size		_ZN34_INTERNAL_e623e4a2_4_k_cu_8eeb9c274cuda3std6ranges3__45__cpo4nextE,(_ZN34_INTERNAL_e623e4a2_4_k_cu_8eeb9c274cuda3std6ranges3__45__cpo4swapE - _ZN34_INTERNAL_e623e4a2_4_k_cu_8eeb9c274cuda3std6ranges3__45__cpo4nextE)
_ZN34_INTERNAL_e623e4a2_4_k_cu_8eeb9c274cuda3std6ranges3__45__cpo4nextE:
	.zero		1
	.type		_ZN34_INTERNAL_e623e4a2_4_k_cu_8eeb9c274cuda3std6ranges3__45__cpo4swapE,@object
	.size		_ZN34_INTERNAL_e623e4a2_4_k_cu_8eeb9c274cuda3std6ranges3__45__cpo4swapE,(_ZN34_INTERNAL_e623e4a2_4_k_cu_8eeb9c274cuda3std3__420unreachable_sentinelE - _ZN34_INTERNAL_e623e4a2_4_k_cu_8eeb9c274cuda3std6ranges3__45__cpo4swapE)
_ZN34_INTERNAL_e623e4a2_4_k_cu_8eeb9c274cuda3std6ranges3__45__cpo4swapE:
	.zero		1
	.type		_ZN34_INTERNAL_e623e4a2_4_k_cu_8eeb9c274cuda3std3__420unreachable_sentinelE,@object
	.size		_ZN34_INTERNAL_e623e4a2_4_k_cu_8eeb9c274cuda3std3__420unreachable_sentinelE,(_ZN34_INTERNAL_e623e4a2_4_k_cu_8eeb9c276thrust24THRUST_300001_SM_1000_NS6system6detail10sequential3seqE - _ZN34_INTERNAL_e623e4a2_4_k_cu_8eeb9c274cuda3std3__420unreachable_sentinelE)
_ZN34_INTERNAL_e623e4a2_4_k_cu_8eeb9c274cuda3std3__420unreachable_sentinelE:
	.zero		1
	.type		_ZN34_INTERNAL_e623e4a2_4_k_cu_8eeb9c276thrust24THRUST_300001_SM_1000_NS6system6detail10sequential3seqE,@object
	.size		_ZN34_INTERNAL_e623e4a2_4_k_cu_8eeb9c276thrust24THRUST_300001_SM_1000_NS6system6detail10sequential3seqE,(_ZN34_INTERNAL_e623e4a2_4_k_cu_8eeb9c274cuda3std3__45__cpo4cendE - _ZN34_INTERNAL_e623e4a2_4_k_cu_8eeb9c276thrust24THRUST_300001_SM_1000_NS6system6detail10sequential3seqE)
_ZN34_INTERNAL_e623e4a2_4_k_cu_8eeb9c276thrust24THRUST_300001_SM_1000_NS6system6detail10sequential3seqE:
	.zero		1
	.type		_ZN34_INTERNAL_e623e4a2_4_k_cu_8eeb9c274cuda3std3__45__cpo4cendE,@object
	.size		_ZN34_INTERNAL_e623e4a2_4_k_cu_8eeb9c274cuda3std3__45__cpo4cendE,(_ZN34_INTERNAL_e623e4a2_4_k_cu_8eeb9c274cuda3std6ranges3__45__cpo9iter_swapE - _ZN34_INTERNAL_e623e4a2_4_k_cu_8eeb9c274cuda3std3__45__cpo4cendE)
_ZN34_INTERNAL_e623e4a2_4_k_cu_8eeb9c274cuda3std3__45__cpo4cendE:
	.zero		1
	.type		_ZN34_INTERNAL_e623e4a2_4_k_cu_8eeb9c274cuda3std6ranges3__45__cpo9iter_swapE,@object
	.size		_ZN34_INTERNAL_e623e4a2_4_k_cu_8eeb9c274cuda3std6ranges3__45__cpo9iter_swapE,(_ZN34_INTERNAL_e623e4a2_4_k_cu_8eeb9c274cuda3std3__45__cpo5crendE - _ZN34_INTERNAL_e623e4a2_4_k_cu_8eeb9c274cuda3std6ranges3__45__cpo9iter_swapE)
_ZN34_INTERNAL_e623e4a2_4_k_cu_8eeb9c274cuda3std6ranges3__45__cpo9iter_swapE:
	.zero		1
	.type		_ZN34_INTERNAL_e623e4a2_4_k_cu_8eeb9c274cuda3std3__45__cpo5crendE,@object
	.size		_ZN34_INTERNAL_e623e4a2_4_k_cu_8eeb9c274cuda3std3__45__cpo5crendE,(_ZN34_INTERNAL_e623e4a2_4_k_cu_8eeb9c274cuda3std6ranges3__45__cpo5cdataE - _ZN34_INTERNAL_e623e4a2_4_k_cu_8eeb9c274cuda3std3__45__cpo5crendE)
_ZN34_INTERNAL_e623e4a2_4_k_cu_8eeb9c274cuda3std3__45__cpo5crendE:
	.zero		1
	.type		_ZN34_INTERNAL_e623e4a2_4_k_cu_8eeb9c274cuda3std6ranges3__45__cpo5cdataE,@object
	.size		_ZN34_INTERNAL_e623e4a2_4_k_cu_8eeb9c274cuda3std6ranges3__45__cpo5cdataE,(_ZN34_INTERNAL_e623e4a2_4_k_cu_8eeb9c274cuda3std6ranges3__45__cpo3endE - _ZN34_INTERNAL_e623e4a2_4_k_cu_8eeb9c274cuda3std6ranges3__45__cpo5cdataE)
_ZN34_INTERNAL_e623e4a2_4_k_cu_8eeb9c274cuda3std6ranges3__45__cpo5cdataE:
	.zero		1
	.type		_ZN34_INTERNAL_e623e4a2_4_k_cu_8eeb9c274cuda3std6ranges3__45__cpo3endE,@object
	.size		_ZN34_INTERNAL_e623e4a2_4_k_cu_8eeb9c274cuda3std6ranges3__45__cpo3endE,(_ZN34_INTERNAL_e623e4a2_4_k_cu_8eeb9c274cuda3std3__419piecewise_constructE - _ZN34_INTERNAL_e623e4a2_4_k_cu_8eeb9c274cuda3std6ranges3__45__cpo3endE)
_ZN34_INTERNAL_e623e4a2_4_k_cu_8eeb9c274cuda3std6ranges3__45__cpo3endE:
	.zero		1
	.type		_ZN34_INTERNAL_e623e4a2_4_k_cu_8eeb9c274cuda3std3__419piecewise_constructE,@object
	.size		_ZN34_INTERNAL_e623e4a2_4_k_cu_8eeb9c274cuda3std3__419piecewise_constructE,(_ZN34_INTERNAL_e623e4a2_4_k_cu_8eeb9c274cuda3std6ranges3__45__cpo5ssizeE - _ZN34_INTERNAL_e623e4a2_4_k_cu_8eeb9c274cuda3std3__419piecewise_constructE)
_ZN34_INTERNAL_e623e4a2_4_k_cu_8eeb9c274cuda3std3__419piecewise_constructE:
	.zero		1
	.type		_ZN34_INTERNAL_e623e4a2_4_k_cu_8eeb9c274cuda3std6ranges3__45__cpo5ssizeE,@object
	.size		_ZN34_INTERNAL_e623e4a2_4_k_cu_8eeb9c274cuda3std6ranges3__45__cpo5ssizeE,(_ZN34_INTERNAL_e623e4a2_4_k_cu_8eeb9c274cuda3std3__45__cpo3endE - _ZN34_INTERNAL_e623e4a2_4_k_cu_8eeb9c274cuda3std6ranges3__45__cpo5ssizeE)
_ZN34_INTERNAL_e623e4a2_4_k_cu_8eeb9c274cuda3std6ranges3__45__cpo5ssizeE:
	.zero		1
	.type		_ZN34_INTERNAL_e623e4a2_4_k_cu_8eeb9c274cuda3std3__45__cpo3endE,@object
	.size		_ZN34_INTERNAL_e623e4a2_4_k_cu_8eeb9c274cuda3std3__45__cpo3endE,(_ZN34_INTERNAL_e623e4a2_4_k_cu_8eeb9c274cuda3std6ranges3__45__cpo4cendE - _ZN34_INTERNAL_e623e4a2_4_k_cu_8eeb9c274cuda3std3__45__cpo3endE)
_ZN34_INTERNAL_e623e4a2_4_k_cu_8eeb9c274cuda3std3__45__cpo3endE:
	.zero		1
	.type		_ZN34_INTERNAL_e623e4a2_4_k_cu_8eeb9c274cuda3std6ranges3__45__cpo4cendE,@object
	.size		_ZN34_INTERNAL_e623e4a2_4_k_cu_8eeb9c274cuda3std6ranges3__45__cpo4cendE,(_ZN34_INTERNAL_e623e4a2_4_k_cu_8eeb9c274cuda3std3__45__cpo4rendE - _ZN34_INTERNAL_e623e4a2_4_k_cu_8eeb9c274cuda3std6ranges3__45__cpo4cendE)
_ZN34_INTERNAL_e623e4a2_4_k_cu_8eeb9c274cuda3std6ranges3__45__cpo4cendE:
	.zero		1
	.type		_ZN34_INTERNAL_e623e4a2_4_k_cu_8eeb9c274cuda3std3__45__cpo4rendE,@object
	.size		_ZN34_INTERNAL_e623e4a2_4_k_cu_8eeb9c274cuda3std3__45__cpo4rendE,(_ZN34_INTERNAL_e623e4a2_4_k_cu_8eeb9c274cuda3std6ranges3__45__cpo4prevE - _ZN34_INTERNAL_e623e4a2_4_k_cu_8eeb9c274cuda3std3__45__cpo4rendE)
_ZN34_INTERNAL_e623e4a2_4_k_cu_8eeb9c274cuda3std3__45__cpo4rendE:
	.zero		1
	.type		_ZN34_INTERNAL_e623e4a2_4_k_cu_8eeb9c274cuda3std6ranges3__45__cpo4prevE,@object
	.size		_ZN34_INTERNAL_e623e4a2_4_k_cu_8eeb9c274cuda3std6ranges3__45__cpo4prevE,(_ZN34_INTERNAL_e623e4a2_4_k_cu_8eeb9c274cuda3std6ranges3__45__cpo9iter_moveE - _ZN34_INTERNAL_e623e4a2_4_k_cu_8eeb9c274cuda3std6ranges3__45__cpo4prevE)
_ZN34_INTERNAL_e623e4a2_4_k_cu_8eeb9c274cuda3std6ranges3__45__cpo4prevE:
	.zero		1
	.type		_ZN34_INTERNAL_e623e4a2_4_k_cu_8eeb9c274cuda3std6ranges3__45__cpo9iter_moveE,@object
	.size		_ZN34_INTERNAL_e623e4a2_4_k_cu_8eeb9c274cuda3std6ranges3__45__cpo9iter_moveE,(.L_13 - _ZN34_INTERNAL_e623e4a2_4_k_cu_8eeb9c274cuda3std6ranges3__45__cpo9iter_moveE)
_ZN34_INTERNAL_e623e4a2_4_k_cu_8eeb9c274cuda3std6ranges3__45__cpo9iter_moveE:
	.zero		1
.L_13:


//--------------------- .nv.constant0._Z20kernel_sorted_by_keyPiS_i --------------------------
	.section	.nv.constant0._Z20kernel_sorted_by_keyPiS_i,"a",@progbits
	.sectionflags	@""
	.align	4
.nv.constant0._Z20kernel_sorted_by_keyPiS_i:
	.zero		916


//--------------------- SYMBOLS --------------------------

	.type		.nv.reservedSmem.offset0,@object
	.size		.nv.reservedSmem.offset0,0x4
	.type		.nv.reservedSmem.cap,@object
	.size		.nv.reservedSmem.cap,0x4
